	.headerflags	@"EF_CUDA_TEXMODE_UNIFIED EF_CUDA_64BIT_ADDRESS EF_CUDA_ACCELERATORS EF_CUDA_SM90 EF_CUDA_VIRTUAL_SM(EF_CUDA_SM90)"
	.elftype	@"ET_EXEC"


//--------------------- .nv.info                  --------------------------
	.section	.nv.info,"",@"SHT_CUDA_INFO"
	.align	4


	//----- nvinfo : EIATTR_REGCOUNT
	.align		4
        /*0000*/ 	.byte	0x04, 0x2f
        /*0002*/ 	.short	(.L_1 - .L_0)
	.align		4
.L_0:
        /*0004*/ 	.word	index@(triton_poi_fused_convolution_div_max_pool2d_with_indices_relu_sub_10)
        /*0008*/ 	.word	0x00000012


	//----- nvinfo : EIATTR_MIN_STACK_SIZE
	.align		4
.L_1:
        /*000c*/ 	.byte	0x04, 0x12
        /*000e*/ 	.short	(.L_3 - .L_2)
	.align		4
.L_2:
        /*0010*/ 	.word	index@(triton_poi_fused_convolution_div_max_pool2d_with_indices_relu_sub_10)
        /*0014*/ 	.word	0x00000000


	//----- nvinfo : EIATTR_FRAME_SIZE
	.align		4
.L_3:
        /*0018*/ 	.byte	0x04, 0x11
        /*001a*/ 	.short	(.L_5 - .L_4)
	.align		4
.L_4:
        /*001c*/ 	.word	index@(triton_poi_fused_convolution_div_max_pool2d_with_indices_relu_sub_10)
        /*0020*/ 	.word	0x00000000


	//----- nvinfo : EIATTR_MIN_STACK_SIZE
	.align		4
.L_5:
        /*0024*/ 	.byte	0x04, 0x12
        /*0026*/ 	.short	(.L_7 - .L_6)
	.align		4
.L_6:
        /*0028*/ 	.word	index@(triton_poi_fused_convolution_div_max_pool2d_with_indices_relu_sub_10)
        /*002c*/ 	.word	0x00000000
.L_7:


//--------------------- .nv.info.triton_poi_fused_convolution_div_max_pool2d_with_indices_relu_sub_10 --------------------------
	.section	.nv.info.triton_poi_fused_convolution_div_max_pool2d_with_indices_relu_sub_10,"",@"SHT_CUDA_INFO"
	.sectionflags	@""
	.align	4


	//----- nvinfo : EIATTR_CUDA_API_VERSION
	.align		4
        /*0000*/ 	.byte	0x04, 0x37
        /*0002*/ 	.short	(.L_9 - .L_8)
.L_8:
        /*0004*/ 	.word	0x0000007c


	//----- nvinfo : EIATTR_KPARAM_INFO
	.align		4
.L_9:
        /*0008*/ 	.byte	0x04, 0x17
        /*000a*/ 	.short	(.L_11 - .L_10)
.L_10:
        /*000c*/ 	.word	0x00000000
        /*0010*/ 	.short	0x0002
        /*0012*/ 	.short	0x0010
        /*0014*/ 	.byte	0x00, 0xf0, 0x11, 0x00


	//----- nvinfo : EIATTR_KPARAM_INFO
	.align		4
.L_11:
        /*0018*/ 	.byte	0x04, 0x17
        /*001a*/ 	.short	(.L_13 - .L_12)
.L_12:
        /*001c*/ 	.word	0x00000000
        /*0020*/ 	.short	0x0001
        /*0022*/ 	.short	0x0008
        /*0024*/ 	.byte	0x00, 0xf4, 0x21, 0x00


	//----- nvinfo : EIATTR_KPARAM_INFO
	.align		4
.L_13:
        /*0028*/ 	.byte	0x04, 0x17
        /*002a*/ 	.short	(.L_15 - .L_14)
.L_14:
        /*002c*/ 	.word	0x00000000
        /*0030*/ 	.short	0x0000
        /*0032*/ 	.short	0x0000
        /*0034*/ 	.byte	0x00, 0xf4, 0x21, 0x00


	//----- nvinfo : EIATTR_SPARSE_MMA_MASK
	.align		4
.L_15:
        /*0038*/ 	.byte	0x03, 0x50
        /*003a*/ 	.short	0x0000


	//----- nvinfo : EIATTR_MAXREG_COUNT
	.align		4
        /*003c*/ 	.byte	0x03, 0x1b
        /*003e*/ 	.short	0x00ff


	//----- nvinfo : EIATTR_EXIT_INSTR_OFFSETS
	.align		4
        /*0040*/ 	.byte	0x04, 0x1c
        /*0042*/ 	.short	(.L_17 - .L_16)


	//   ....[0]....
.L_16:
        /*0044*/ 	.word	0x000002d0


	//----- nvinfo : EIATTR_REQNTID
	.align		4
.L_17:
        /*0048*/ 	.byte	0x04, 0x10
        /*004a*/ 	.short	(.L_19 - .L_18)
.L_18:
        /*004c*/ 	.word	0x00000080
        /*0050*/ 	.word	0x00000001
        /*0054*/ 	.word	0x00000001


	//----- nvinfo : EIATTR_CBANK_PARAM_SIZE
	.align		4
.L_19:
        /*0058*/ 	.byte	0x03, 0x19
        /*005a*/ 	.short	0x0014


	//----- nvinfo : EIATTR_PARAM_CBANK
	.align		4
        /*005c*/ 	.byte	0x04, 0x0a
        /*005e*/ 	.short	(.L_21 - .L_20)
	.align		4
.L_20:
        /*0060*/ 	.word	index@(.nv.constant0.triton_poi_fused_convolution_div_max_pool2d_with_indices_relu_sub_10)
        /*0064*/ 	.short	0x0210
        /*0066*/ 	.short	0x0014


	//----- nvinfo : EIATTR_SW_WAR
	.align		4
.L_21:
        /*0068*/ 	.byte	0x04, 0x36
        /*006a*/ 	.short	(.L_23 - .L_22)
.L_22:
        /*006c*/ 	.word	0x00000008
.L_23:


//--------------------- .nv.callgraph             --------------------------
	.section	.nv.callgraph,"",@"SHT_CUDA_CALLGRAPH"
	.align	4
	.sectionentsize	8
	.align		4
        /*0000*/ 	.word	0x00000000
	.align		4
        /*0004*/ 	.word	0xffffffff
	.align		4
        /*0008*/ 	.word	0x00000000
	.align		4
        /*000c*/ 	.word	0xfffffffe
	.align		4
        /*0010*/ 	.word	0x00000000
	.align		4
        /*0014*/ 	.word	0xfffffffd
	.align		4
        /*0018*/ 	.word	0x00000000
	.align		4
        /*001c*/ 	.word	0xfffffffc


//--------------------- .text.triton_poi_fused_convolution_div_max_pool2d_with_indices_relu_sub_10 --------------------------
	.section	.text.triton_poi_fused_convolution_div_max_pool2d_with_indices_relu_sub_10,"ax",@progbits
	.align	128
        .global         triton_poi_fused_convolution_div_max_pool2d_with_indices_relu_sub_10
        .type           triton_poi_fused_convolution_div_max_pool2d_with_indices_relu_sub_10,@function
        .size           triton_poi_fused_convolution_div_max_pool2d_with_indices_relu_sub_10,(.L_x_1 - triton_poi_fused_convolution_div_max_pool2d_with_indices_relu_sub_10)
        .other          triton_poi_fused_convolution_div_max_pool2d_with_indices_relu_sub_10,@"STO_CUDA_ENTRY STV_DEFAULT"
triton_poi_fused_convolution_div_max_pool2d_with_indices_relu_sub_10:
.text.triton_poi_fused_convolution_div_max_pool2d_with_indices_relu_sub_10:
[----:B------:R-:W-:Y:S01]  /*0000*/  LDC R1, c[0x0][0x28] ;  /* 0x00000a00ff017b82 */ /* 0x000fe20000000800 */
[----:B------:R-:W1:Y:S07]  /*0010*/  S2R R0, SR_TID.X ;  /* 0x0000000000007919 */ /* 0x000e6e0000002100 */
[----:B------:R-:W2:Y:S01]  /*0020*/  LDC.64 R4, c[0x0][0x218] ;  /* 0x00008600ff047b82 */ /* 0x000ea20000000a00 */
[----:B------:R-:W-:Y:S01]  /*0030*/  ULDC.64 UR4, c[0x0][0x208] ;  /* 0x0000820000047ab9 */ /* 0x000fe20000000a00 */
[----:B------:R-:W3:Y:S06]  /*0040*/  S2R R7, SR_CTAID.X ;  /* 0x0000000000077919 */ /* 0x000eec0000002500 */
[----:B------:R-:W4:Y:S01]  /*0050*/  LDC.64 R2, c[0x0][0x210] ;  /* 0x00008400ff027b82 */ /* 0x000f220000000a00 */
[----:B-1----:R-:W-:Y:S01]  /*0060*/  IMAD.SHL.U32 R0, R0, 0x4, RZ ;  /* 0x0000000400007824 */ /* 0x002fe200078e00ff */
[----:B---3--:R-:W-:-:S04]  /*0070*/  SHF.R.S32.HI R6, RZ, 0x15, R7 ;  /* 0x00000015ff067819 */ /* 0x008fc80000011407 */
[----:B------:R-:W-:-:S05]  /*0080*/  LOP3.LUT R0, R0, 0x1fc, RZ, 0xc0, !PT ;  /* 0x000001fc00007812 */ /* 0x000fca00078ec0ff */
[----:B------:R-:W-:Y:S01]  /*0090*/  IMAD R7, R7, 0x400, R0 ;  /* 0x0000040007077824 */ /* 0x000fe200078e0200 */
[----:B------:R-:W-:-:S03]  /*00a0*/  SGXT R0, R6, 0x1 ;  /* 0x000000010600781a */ /* 0x000fc60000000200 */
[----:B----4-:R-:W-:Y:S01]  /*00b0*/  IMAD.WIDE R2, R7, 0x4, R2 ;  /* 0x0000000407027825 */ /* 0x010fe200078e0202 */
[----:B------:R-:W-:-:S04]  /*00c0*/  LEA.HI R0, R0, R7, RZ, 0x7 ;  /* 0x0000000700007211 */ /* 0x000fc800078f38ff */
[----:B------:R-:W-:Y:S01]  /*00d0*/  LOP3.LUT R0, R0, 0xffffff80, RZ, 0xc0, !PT ;  /* 0xffffff8000007812 */ /* 0x000fe200078ec0ff */
[----:B------:R-:W3:Y:S04]  /*00e0*/  LDG.E.128 R12, desc[UR4][R2.64+0x800] ;  /* 0x00080004020c7981 */ /* 0x000ee8000c1e1d00 */
[----:B------:R-:W-:-:S04]  /*00f0*/  IMAD.IADD R9, R7, 0x1, -R0 ;  /* 0x0000000107097824 */ /* 0x000fc800078e0a00 */
[----:B--2---:R-:W-:Y:S02]  /*0100*/  IMAD.WIDE R4, R9, 0x4, R4 ;  /* 0x0000000409047825 */ /* 0x004fe400078e0204 */
[----:B------:R-:W2:Y:S04]  /*0110*/  LDG.E.128 R8, desc[UR4][R2.64] ;  /* 0x0000000402087981 */ /* 0x000ea8000c1e1d00 */
[----:B------:R-:W3:Y:S02]  /*0120*/  LDG.E.EL.128 R4, desc[UR4][R4.64] ;  /* 0x0000000404047981 */ /* 0x000ee4000c2e1d00 */
[CC--:B---3--:R-:W-:Y:S01]  /*0130*/  FSETP.GEU.AND P6, PT, R12.reuse, -R4.reuse, PT ;  /* 0x800000040c00720b */ /* 0x0c8fe20003fce000 */
[--C-:B------:R-:W-:Y:S01]  /*0140*/  FADD R12, R12, R4.reuse ;  /* 0x000000040c0c7221 */ /* 0x100fe20000000000 */
[C---:B--2---:R-:W-:Y:S01]  /*0150*/  FSETP.GEU.AND P2, PT, R8.reuse, -R4, PT ;  /* 0x800000040800720b */ /* 0x044fe20003f4e000 */
[----:B------:R-:W-:Y:S01]  /*0160*/  FADD R8, R8, R4 ;  /* 0x0000000408087221 */ /* 0x000fe20000000000 */
[----:B------:R-:W-:-:S02]  /*0170*/  FSETP.GEU.AND P5, PT, R13, -R5, PT ;  /* 0x800000050d00720b */ /* 0x000fc40003fae000 */
[----:B------:R-:W-:Y:S01]  /*0180*/  SEL R4, R12, RZ, P6 ;  /* 0x000000ff0c047207 */ /* 0x000fe20003000000 */
[----:B------:R-:W-:Y:S01]  /*0190*/  FADD R13, R13, R5 ;  /* 0x000000050d0d7221 */ /* 0x000fe20000000000 */
[CC--:B------:R-:W-:Y:S01]  /*01a0*/  FSETP.GEU.AND P4, PT, R14.reuse, -R6.reuse, PT ;  /* 0x800000060e00720b */ /* 0x0c0fe20003f8e000 */
[--C-:B------:R-:W-:Y:S01]  /*01b0*/  FADD R14, R14, R6.reuse ;  /* 0x000000060e0e7221 */ /* 0x100fe20000000000 */
[C---:B------:R-:W-:Y:S01]  /*01c0*/  FSETP.GEU.AND P3, PT, R15.reuse, -R7, PT ;  /* 0x800000070f00720b */ /* 0x040fe20003f6e000 */
[----:B------:R-:W-:Y:S01]  /*01d0*/  FADD R15, R15, R7 ;  /* 0x000000070f0f7221 */ /* 0x000fe20000000000 */
[C---:B------:R-:W-:Y:S01]  /*01e0*/  FSETP.GEU.AND P1, PT, R9.reuse, -R5, PT ;  /* 0x800000050900720b */ /* 0x040fe20003f2e000 */
[----:B------:R-:W-:Y:S01]  /*01f0*/  FADD R9, R9, R5 ;  /* 0x0000000509097221 */ /* 0x000fe20000000000 */
[C---:B------:R-:W-:Y:S01]  /*0200*/  FSETP.GEU.AND P0, PT, R10.reuse, -R6, PT ;  /* 0x800000060a00720b */ /* 0x040fe20003f0e000 */
[----:B------:R-:W-:Y:S01]  /*0210*/  FADD R10, R10, R6 ;  /* 0x000000060a0a7221 */ /* 0x000fe20000000000 */
[C---:B------:R-:W-:Y:S01]  /*0220*/  FSETP.GEU.AND P6, PT, R11.reuse, -R7, PT ;  /* 0x800000070b00720b */ /* 0x040fe20003fce000 */
[----:B------:R-:W-:Y:S01]  /*0230*/  FADD R11, R11, R7 ;  /* 0x000000070b0b7221 */ /* 0x000fe20000000000 */
[----:B------:R-:W-:-:S02]  /*0240*/  SEL R5, R13, RZ, P5 ;  /* 0x000000ff0d057207 */ /* 0x000fc40002800000 */
[----:B------:R-:W-:Y:S02]  /*0250*/  SEL R6, R14, RZ, P4 ;  /* 0x000000ff0e067207 */ /* 0x000fe40002000000 */
[----:B------:R-:W-:Y:S02]  /*0260*/  SEL R7, R15, RZ, P3 ;  /* 0x000000ff0f077207 */ /* 0x000fe40001800000 */
[----:B------:R-:W-:Y:S02]  /*0270*/  SEL R8, R8, RZ, P2 ;  /* 0x000000ff08087207 */ /* 0x000fe40001000000 */
[----:B------:R-:W-:Y:S02]  /*0280*/  SEL R9, R9, RZ, P1 ;  /* 0x000000ff09097207 */ /* 0x000fe40000800000 */
[----:B------:R-:W-:Y:S02]  /*0290*/  SEL R10, R10, RZ, P0 ;  /* 0x000000ff0a0a7207 */ /* 0x000fe40000000000 */
[----:B------:R-:W-:Y:S01]  /*02a0*/  SEL R11, R11, RZ, P6 ;  /* 0x000000ff0b0b7207 */ /* 0x000fe20003000000 */
[----:B------:R-:W-:Y:S04]  /*02b0*/  STG.E.128 desc[UR4][R2.64+0x800], R4 ;  /* 0x0008000402007986 */ /* 0x000fe8000c101d04 */
[----:B------:R-:W-:Y:S01]  /*02c0*/  STG.E.128 desc[UR4][R2.64], R8 ;  /* 0x0000000802007986 */ /* 0x000fe2000c101d04 */
[----:B------:R-:W-:Y:S05]  /*02d0*/  EXIT ;  /* 0x000000000000794d */ /* 0x000fea0003800000 */
.L_x_0:
[----:B------:R-:W-:-:S00]  /*02e0*/  BRA `(.L_x_0) ;  /* 0xfffffffc00fc7947 */ /* 0x000fc0000383ffff */
[----:B------:R-:W-:-:S00]  /*02f0*/  NOP ;  /* 0x0000000000007918 */ /* 0x000fc00000000000 */
        /* <DEDUP_REMOVED lines=8> */
.L_x_1:


//--------------------- .nv.constant0.triton_poi_fused_convolution_div_max_pool2d_with_indices_relu_sub_10 --------------------------
	.section	.nv.constant0.triton_poi_fused_convolution_div_max_pool2d_with_indices_relu_sub_10,"a",@progbits
	.sectionflags	@""
	.align	4
.nv.constant0.triton_poi_fused_convolution_div_max_pool2d_with_indices_relu_sub_10:
	.zero		548
